//
// Generated by NVIDIA NVVM Compiler
//
// Compiler Build ID: CL-36424714
// Cuda compilation tools, release 13.0, V13.0.88
// Based on NVVM 20.0.0
//

.version 9.0
.target sm_100
.address_size 64

	// .globl	_Z17mergeSmallBatch_kPiS_S_S_S_ii
// _ZZ17mergeSmallBatch_kPiS_S_S_S_iiE8shared_A has been demoted
// _ZZ17mergeSmallBatch_kPiS_S_S_S_iiE8shared_B has been demoted

.visible .entry _Z17mergeSmallBatch_kPiS_S_S_S_ii(
	.param .u64 .ptr .align 1 _Z17mergeSmallBatch_kPiS_S_S_S_ii_param_0,
	.param .u64 .ptr .align 1 _Z17mergeSmallBatch_kPiS_S_S_S_ii_param_1,
	.param .u64 .ptr .align 1 _Z17mergeSmallBatch_kPiS_S_S_S_ii_param_2,
	.param .u64 .ptr .align 1 _Z17mergeSmallBatch_kPiS_S_S_S_ii_param_3,
	.param .u64 .ptr .align 1 _Z17mergeSmallBatch_kPiS_S_S_S_ii_param_4,
	.param .u32 _Z17mergeSmallBatch_kPiS_S_S_S_ii_param_5,
	.param .u32 _Z17mergeSmallBatch_kPiS_S_S_S_ii_param_6
)
{
	.reg .pred 	%p<15>;
	.reg .b32 	%r<58>;
	.reg .b64 	%rd<21>;
	// demoted variable
	.shared .align 4 .b8 _ZZ17mergeSmallBatch_kPiS_S_S_S_iiE8shared_A[4096];
	// demoted variable
	.shared .align 4 .b8 _ZZ17mergeSmallBatch_kPiS_S_S_S_iiE8shared_B[4096];
	ld.param.u64 	%rd2, [_Z17mergeSmallBatch_kPiS_S_S_S_ii_param_0];
	ld.param.u64 	%rd3, [_Z17mergeSmallBatch_kPiS_S_S_S_ii_param_1];
	ld.param.u64 	%rd4, [_Z17mergeSmallBatch_kPiS_S_S_S_ii_param_2];
	ld.param.u64 	%rd5, [_Z17mergeSmallBatch_kPiS_S_S_S_ii_param_3];
	ld.param.u64 	%rd6, [_Z17mergeSmallBatch_kPiS_S_S_S_ii_param_4];
	ld.param.u32 	%r20, [_Z17mergeSmallBatch_kPiS_S_S_S_ii_param_5];
	ld.param.u32 	%r21, [_Z17mergeSmallBatch_kPiS_S_S_S_ii_param_6];
	cvta.to.global.u64 	%rd1, %rd4;
	cvta.to.global.u64 	%rd7, %rd3;
	cvta.to.global.u64 	%rd8, %rd2;
	cvta.to.global.u64 	%rd9, %rd6;
	cvta.to.global.u64 	%rd10, %rd5;
	mov.u32 	%r22, %tid.x;
	div.u32 	%r23, %r22, %r20;
	mul.lo.s32 	%r5, %r23, %r20;
	sub.s32 	%r1, %r22, %r5;
	mov.u32 	%r24, %ctaid.x;
	mov.u32 	%r25, %ntid.x;
	div.u32 	%r26, %r25, %r20;
	mad.lo.s32 	%r27, %r26, %r24, %r23;
	mul.wide.s32 	%rd11, %r27, 4;
	add.s64 	%rd12, %rd10, %rd11;
	ld.global.u32 	%r2, [%rd12];
	add.s64 	%rd13, %rd9, %rd11;
	ld.global.u32 	%r3, [%rd13];
	mad.lo.s32 	%r4, %r27, %r20, %r1;
	mul.wide.s32 	%rd14, %r4, 4;
	add.s64 	%rd15, %rd8, %rd14;
	ld.global.u32 	%r28, [%rd15];
	shl.b32 	%r29, %r22, 2;
	mov.u32 	%r30, _ZZ17mergeSmallBatch_kPiS_S_S_S_iiE8shared_A;
	add.s32 	%r31, %r30, %r29;
	st.shared.u32 	[%r31], %r28;
	add.s64 	%rd16, %rd7, %rd14;
	ld.global.u32 	%r32, [%rd16];
	mov.u32 	%r33, _ZZ17mergeSmallBatch_kPiS_S_S_S_iiE8shared_B;
	add.s32 	%r34, %r33, %r29;
	st.shared.u32 	[%r34], %r32;
	bar.sync 	0;
	mul.lo.s32 	%r35, %r21, %r20;
	setp.ge.s32 	%p1, %r4, %r35;
	@%p1 bra 	$L__BB0_14;
	setp.gt.s32 	%p2, %r1, %r2;
	sub.s32 	%r36, %r1, %r2;
	selp.b32 	%r55, %r36, 0, %p2;
	min.s32 	%r56, %r1, %r2;
	mov.u32 	%r57, %r55;
$L__BB0_2:
	sub.s32 	%r37, %r56, %r57;
	shr.u32 	%r38, %r37, 31;
	add.s32 	%r39, %r37, %r38;
	shr.s32 	%r40, %r39, 1;
	add.s32 	%r11, %r40, %r55;
	sub.s32 	%r12, %r56, %r40;
	setp.gt.s32 	%p3, %r11, %r3;
	@%p3 bra 	$L__BB0_12;
	setp.eq.s32 	%p4, %r12, %r2;
	setp.eq.s32 	%p5, %r11, 0;
	or.pred  	%p6, %p4, %p5;
	add.s32 	%r13, %r12, %r5;
	shl.b32 	%r41, %r13, 2;
	add.s32 	%r14, %r30, %r41;
	add.s32 	%r43, %r5, %r11;
	shl.b32 	%r44, %r43, 2;
	add.s32 	%r15, %r33, %r44;
	@%p6 bra 	$L__BB0_5;
	ld.shared.u32 	%r46, [%r14];
	ld.shared.u32 	%r47, [%r15+-4];
	setp.le.s32 	%p7, %r46, %r47;
	@%p7 bra 	$L__BB0_12;
$L__BB0_5:
	setp.eq.s32 	%p8, %r11, %r3;
	setp.eq.s32 	%p9, %r12, 0;
	or.pred  	%p10, %p8, %p9;
	@%p10 bra 	$L__BB0_7;
	ld.shared.u32 	%r48, [%r14+-4];
	ld.shared.u32 	%r49, [%r15];
	setp.gt.s32 	%p11, %r48, %r49;
	@%p11 bra 	$L__BB0_11;
$L__BB0_7:
	setp.ge.s32 	%p12, %r12, %r2;
	@%p12 bra 	$L__BB0_13;
	setp.eq.s32 	%p13, %r11, %r3;
	ld.shared.u32 	%r16, [%r14];
	@%p13 bra 	$L__BB0_10;
	ld.shared.u32 	%r50, [%r15];
	setp.gt.s32 	%p14, %r16, %r50;
	@%p14 bra 	$L__BB0_13;
$L__BB0_10:
	add.s64 	%rd20, %rd1, %rd14;
	st.global.u32 	[%rd20], %r16;
	bra.uni 	$L__BB0_14;
$L__BB0_11:
	add.s32 	%r55, %r11, 1;
	add.s32 	%r56, %r12, -1;
	bra.uni 	$L__BB0_2;
$L__BB0_12:
	add.s32 	%r57, %r12, 1;
	bra.uni 	$L__BB0_2;
$L__BB0_13:
	add.s32 	%r53, %r33, %r41;
	ld.shared.u32 	%r54, [%r53];
	add.s64 	%rd18, %rd1, %rd14;
	st.global.u32 	[%rd18], %r54;
$L__BB0_14:
	ret;

}


// ===== COMPILED SASS (sm_100) =====

	.target	sm_100

	.elftype	@"ET_EXEC"


//--------------------- .note.nv.tkinfo           --------------------------
	.section	.note.nv.tkinfo,"",@"SHT_NOTE"
	.sectionflags	@"SHF_NOTE_NV_TKINFO"
	.tkinfo
        /*0018*/ 	.word	0x00000002
        /*0030*/ 	.string	""
        /*0030*/ 	.string	"ptxas"
        /*0030*/ 	.string	"Cuda compilation tools, release 13.0, V13.0.88"
        /*0030*/ 	.string	"Build cuda_13.0.r13.0/compiler.36424714_0"
        /*0030*/ 	.string	"-arch sm_100 -m 64 "



//--------------------- .note.nv.cuinfo           --------------------------
	.section	.note.nv.cuinfo,"",@"SHT_NOTE"
	.sectionflags	@"SHF_NOTE_NV_CUINFO"
        /*0018*/ 	.short	0x0002
        /*001a*/ 	.short	0x0064
        /*001c*/ 	.short	0x0082
	.zero		2


//--------------------- .nv.info                  --------------------------
	.section	.nv.info,"",@"SHT_CUDA_INFO"
	.align	4


	//----- nvinfo : EIATTR_REGCOUNT
	.align		4
        /*0000*/ 	.byte	0x04, 0x2f
        /*0002*/ 	.short	(.L_1 - .L_0)
	.align		4
.L_0:
        /*0004*/ 	.word	index@(_Z17mergeSmallBatch_kPiS_S_S_S_ii)
        /*0008*/ 	.word	0x00000012


	//----- nvinfo : EIATTR_FRAME_SIZE
	.align		4
.L_1:
        /*000c*/ 	.byte	0x04, 0x11
        /*000e*/ 	.short	(.L_3 - .L_2)
	.align		4
.L_2:
        /*0010*/ 	.word	index@(_Z17mergeSmallBatch_kPiS_S_S_S_ii)
        /*0014*/ 	.word	0x00000000


	//----- nvinfo : EIATTR_MIN_STACK_SIZE
	.align		4
.L_3:
        /*0018*/ 	.byte	0x04, 0x12
        /*001a*/ 	.short	(.L_5 - .L_4)
	.align		4
.L_4:
        /*001c*/ 	.word	index@(_Z17mergeSmallBatch_kPiS_S_S_S_ii)
        /*0020*/ 	.word	0x00000000
.L_5:


//--------------------- .nv.compat                --------------------------
	.section	.nv.compat,"",@"SHT_CUDA_COMPAT_INFO"
	.align	4
        /*0000*/ 	.byte	0x02, 0x09, 0x00, 0x00, 0x02, 0x02, 0x01, 0x00, 0x02, 0x05, 0x05, 0x00, 0x03, 0x07, 0x01, 0x01
        /*0010*/ 	.byte	0x02, 0x03, 0x00, 0x00, 0x02, 0x06, 0x01, 0x00, 0x04, 0x0b, 0x08, 0x00, 0x09, 0x00, 0x00, 0x00
        /*0020*/ 	.byte	0x00, 0x00, 0x00, 0x00


//--------------------- .nv.info._Z17mergeSmallBatch_kPiS_S_S_S_ii --------------------------
	.section	.nv.info._Z17mergeSmallBatch_kPiS_S_S_S_ii,"",@"SHT_CUDA_INFO"
	.sectionflags	@""
	.align	4


	//----- nvinfo : EIATTR_CUDA_API_VERSION
	.align		4
        /*0000*/ 	.byte	0x04, 0x37
        /*0002*/ 	.short	(.L_7 - .L_6)
.L_6:
        /*0004*/ 	.word	0x00000082


	//----- nvinfo : EIATTR_KPARAM_INFO
	.align		4
.L_7:
        /*0008*/ 	.byte	0x04, 0x17
        /*000a*/ 	.short	(.L_9 - .L_8)
.L_8:
        /*000c*/ 	.word	0x00000000
        /*0010*/ 	.short	0x0006
        /*0012*/ 	.short	0x002c
        /*0014*/ 	.byte	0x00, 0xf0, 0x11, 0x00


	//----- nvinfo : EIATTR_KPARAM_INFO
	.align		4
.L_9:
        /*0018*/ 	.byte	0x04, 0x17
        /*001a*/ 	.short	(.L_11 - .L_10)
.L_10:
        /*001c*/ 	.word	0x00000000
        /*0020*/ 	.short	0x0005
        /*0022*/ 	.short	0x0028
        /*0024*/ 	.byte	0x00, 0xf0, 0x11, 0x00


	//----- nvinfo : EIATTR_KPARAM_INFO
	.align		4
.L_11:
        /*0028*/ 	.byte	0x04, 0x17
        /*002a*/ 	.short	(.L_13 - .L_12)
.L_12:
        /*002c*/ 	.word	0x00000000
        /*0030*/ 	.short	0x0004
        /*0032*/ 	.short	0x0020
        /*0034*/ 	.byte	0x00, 0xf5, 0x21, 0x00


	//----- nvinfo : EIATTR_KPARAM_INFO
	.align		4
.L_13:
        /*0038*/ 	.byte	0x04, 0x17
        /*003a*/ 	.short	(.L_15 - .L_14)
.L_14:
        /*003c*/ 	.word	0x00000000
        /*0040*/ 	.short	0x0003
        /*0042*/ 	.short	0x0018
        /*0044*/ 	.byte	0x00, 0xf5, 0x21, 0x00


	//----- nvinfo : EIATTR_KPARAM_INFO
	.align		4
.L_15:
        /*0048*/ 	.byte	0x04, 0x17
        /*004a*/ 	.short	(.L_17 - .L_16)
.L_16:
        /*004c*/ 	.word	0x00000000
        /*0050*/ 	.short	0x0002
        /*0052*/ 	.short	0x0010
        /*0054*/ 	.byte	0x00, 0xf5, 0x21, 0x00


	//----- nvinfo : EIATTR_KPARAM_INFO
	.align		4
.L_17:
        /*0058*/ 	.byte	0x04, 0x17
        /*005a*/ 	.short	(.L_19 - .L_18)
.L_18:
        /*005c*/ 	.word	0x00000000
        /*0060*/ 	.short	0x0001
        /*0062*/ 	.short	0x0008
        /*0064*/ 	.byte	0x00, 0xf5, 0x21, 0x00


	//----- nvinfo : EIATTR_KPARAM_INFO
	.align		4
.L_19:
        /*0068*/ 	.byte	0x04, 0x17
        /*006a*/ 	.short	(.L_21 - .L_20)
.L_20:
        /*006c*/ 	.word	0x00000000
        /*0070*/ 	.short	0x0000
        /*0072*/ 	.short	0x0000
        /*0074*/ 	.byte	0x00, 0xf5, 0x21, 0x00


	//----- nvinfo : EIATTR_SPARSE_MMA_MASK
	.align		4
.L_21:
        /*0078*/ 	.byte	0x03, 0x50
        /*007a*/ 	.short	0x0000


	//----- nvinfo : EIATTR_MAXREG_COUNT
	.align		4
        /*007c*/ 	.byte	0x03, 0x1b
        /*007e*/ 	.short	0x00ff


	//----- nvinfo : EIATTR_NUM_BARRIERS
	.align		4
        /*0080*/ 	.byte	0x02, 0x4c
        /*0082*/ 	.byte	0x01
	.zero		1


	//----- nvinfo : EIATTR_MERCURY_ISA_VERSION
	.align		4
        /*0084*/ 	.byte	0x03, 0x5f
        /*0086*/ 	.short	0x0101


	//----- nvinfo : EIATTR_VRC_CTA_INIT_COUNT
	.align		4
        /*0088*/ 	.byte	0x02, 0x4a
	.zero		1
	.zero		1


	//----- nvinfo : EIATTR_EXIT_INSTR_OFFSETS
	.align		4
        /*008c*/ 	.byte	0x04, 0x1c
        /*008e*/ 	.short	(.L_23 - .L_22)


	//   ....[0]....
.L_22:
        /*0090*/ 	.word	0x000003f0


	//   ....[1]....
        /*0094*/ 	.word	0x00000780


	//   ....[2]....
        /*0098*/ 	.word	0x000007f0


	//----- nvinfo : EIATTR_CRS_STACK_SIZE
	.align		4
.L_23:
        /*009c*/ 	.byte	0x04, 0x1e
        /*009e*/ 	.short	(.L_25 - .L_24)
.L_24:
        /*00a0*/ 	.word	0x00000000


	//----- nvinfo : EIATTR_CBANK_PARAM_SIZE
	.align		4
.L_25:
        /*00a4*/ 	.byte	0x03, 0x19
        /*00a6*/ 	.short	0x0030


	//----- nvinfo : EIATTR_PARAM_CBANK
	.align		4
        /*00a8*/ 	.byte	0x04, 0x0a
        /*00aa*/ 	.short	(.L_27 - .L_26)
	.align		4
.L_26:
        /*00ac*/ 	.word	index@(.nv.constant0._Z17mergeSmallBatch_kPiS_S_S_S_ii)
        /*00b0*/ 	.short	0x0380
        /*00b2*/ 	.short	0x0030


	//----- nvinfo : EIATTR_SW_WAR
	.align		4
.L_27:
        /*00b4*/ 	.byte	0x04, 0x36
        /*00b6*/ 	.short	(.L_29 - .L_28)
.L_28:
        /*00b8*/ 	.word	0x00000008
.L_29:


//--------------------- .nv.callgraph             --------------------------
	.section	.nv.callgraph,"",@"SHT_CUDA_CALLGRAPH"
	.align	4
	.sectionentsize	8
	.align		4
        /*0000*/ 	.word	0x00000000
	.align		4
        /*0004*/ 	.word	0xffffffff
	.align		4
        /*0008*/ 	.word	0x00000000
	.align		4
        /*000c*/ 	.word	0xfffffffe
	.align		4
        /*0010*/ 	.word	0x00000000
	.align		4
        /*0014*/ 	.word	0xfffffffd
	.align		4
        /*0018*/ 	.word	0x00000000
	.align		4
        /*001c*/ 	.word	0xfffffffc


//--------------------- .text._Z17mergeSmallBatch_kPiS_S_S_S_ii --------------------------
	.section	.text._Z17mergeSmallBatch_kPiS_S_S_S_ii,"ax",@progbits
	.align	128
        .global         _Z17mergeSmallBatch_kPiS_S_S_S_ii
        .type           _Z17mergeSmallBatch_kPiS_S_S_S_ii,@function
        .size           _Z17mergeSmallBatch_kPiS_S_S_S_ii,(.L_x_12 - _Z17mergeSmallBatch_kPiS_S_S_S_ii)
        .other          _Z17mergeSmallBatch_kPiS_S_S_S_ii,@"STO_CUDA_ENTRY STV_DEFAULT"
_Z17mergeSmallBatch_kPiS_S_S_S_ii:
.text._Z17mergeSmallBatch_kPiS_S_S_S_ii:
[----:B------:R-:W-:Y:S01]  /*0000*/  LDC R1, c[0x0][0x37c] ;  /* 0x0000df00ff017b82 */ /* 0x000fe20000000800 */
[----:B------:R-:W0:Y:S01]  /*0010*/  LDCU UR5, c[0x0][0x3a8] ;  /* 0x00007500ff0577ac */ /* 0x000e220008000800 */
[----:B------:R-:W1:Y:S06]  /*0020*/  S2R R0, SR_TID.X ;  /* 0x0000000000007919 */ /* 0x000e6c0000002100 */
[----:B------:R-:W2:Y:S01]  /*0030*/  LDC R6, c[0x0][0x360] ;  /* 0x0000d800ff067b82 */ /* 0x000ea20000000800 */
[----:B------:R-:W3:Y:S01]  /*0040*/  LDCU.64 UR10, c[0x0][0x358] ;  /* 0x00006b00ff0a77ac */ /* 0x000ee20008000a00 */
[----:B------:R-:W4:Y:S06]  /*0050*/  LDCU UR7, c[0x0][0x3ac] ;  /* 0x00007580ff0777ac */ /* 0x000f2c0008000800 */
[----:B------:R-:W3:Y:S01]  /*0060*/  S2UR UR4, SR_CTAID.X ;  /* 0x00000000000479c3 */ /* 0x000ee20000002500 */
[----:B0-----:R-:W0:Y:S07]  /*0070*/  I2F.U32.RP R4, UR5 ;  /* 0x0000000500047d06 */ /* 0x001e2e0008209000 */
[----:B------:R-:W4:Y:S01]  /*0080*/  LDC.64 R10, c[0x0][0x388] ;  /* 0x0000e200ff0a7b82 */ /* 0x000f220000000a00 */
[----:B0-----:R-:W0:Y:S02]  /*0090*/  MUFU.RCP R4, R4 ;  /* 0x0000000400047308 */ /* 0x001e240000001000 */
[----:B0-----:R-:W-:-:S06]  /*00a0*/  VIADD R2, R4, 0xffffffe ;  /* 0x0ffffffe04027836 */ /* 0x001fcc0000000000 */
[----:B------:R0:W1:Y:S02]  /*00b0*/  F2I.FTZ.U32.TRUNC.NTZ R3, R2 ;  /* 0x0000000200037305 */ /* 0x000064000021f000 */
[----:B0-----:R-:W-:Y:S02]  /*00c0*/  IMAD.MOV.U32 R2, RZ, RZ, RZ ;  /* 0x000000ffff027224 */ /* 0x001fe400078e00ff */
[----:B-1----:R-:W-:-:S04]  /*00d0*/  IMAD.MOV R5, RZ, RZ, -R3 ;  /* 0x000000ffff057224 */ /* 0x002fc800078e0a03 */
[----:B------:R-:W-:-:S04]  /*00e0*/  IMAD R5, R5, UR5, RZ ;  /* 0x0000000505057c24 */ /* 0x000fc8000f8e02ff */
[----:B------:R-:W-:-:S06]  /*00f0*/  IMAD.HI.U32 R3, R3, R5, R2 ;  /* 0x0000000503037227 */ /* 0x000fcc00078e0002 */
[----:B------:R-:W-:-:S04]  /*0100*/  IMAD.HI.U32 R5, R3, R0, RZ ;  /* 0x0000000003057227 */ /* 0x000fc800078e00ff */
[----:B--2---:R-:W-:-:S04]  /*0110*/  IMAD.HI.U32 R7, R3, R6, RZ ;  /* 0x0000000603077227 */ /* 0x004fc800078e00ff */
[----:B------:R-:W-:Y:S01]  /*0120*/  IMAD.MOV R3, RZ, RZ, -R5 ;  /* 0x000000ffff037224 */ /* 0x000fe200078e0a05 */
[----:B------:R-:W-:-:S03]  /*0130*/  IADD3 R9, PT, PT, -R7, RZ, RZ ;  /* 0x000000ff07097210 */ /* 0x000fc60007ffe1ff */
[----:B------:R-:W-:Y:S02]  /*0140*/  IMAD R2, R3, UR5, R0 ;  /* 0x0000000503027c24 */ /* 0x000fe4000f8e0200 */
[----:B------:R-:W-:Y:S02]  /*0150*/  IMAD R3, R9, UR5, R6 ;  /* 0x0000000509037c24 */ /* 0x000fe4000f8e0206 */
[----:B------:R-:W0:Y:S01]  /*0160*/  LDC.64 R8, c[0x0][0x380] ;  /* 0x0000e000ff087b82 */ /* 0x000e220000000a00 */
[----:B------:R-:W-:Y:S02]  /*0170*/  ISETP.GE.U32.AND P2, PT, R2, UR5, PT ;  /* 0x0000000502007c0c */ /* 0x000fe4000bf46070 */
[----:B------:R-:W-:-:S11]  /*0180*/  ISETP.GE.U32.AND P3, PT, R3, UR5, PT ;  /* 0x0000000503007c0c */ /* 0x000fd6000bf66070 */
[----:B------:R-:W-:Y:S02]  /*0190*/  @P2 VIADD R2, R2, -UR5 ;  /* 0x8000000502022c36 */ /* 0x000fe40008000000 */
[----:B------:R-:W-:Y:S01]  /*01a0*/  @P3 VIADD R3, R3, -UR5 ;  /* 0x8000000503033c36 */ /* 0x000fe20008000000 */
[----:B------:R-:W-:Y:S01]  /*01b0*/  @P3 IADD3 R7, PT, PT, R7, 0x1, RZ ;  /* 0x0000000107073810 */ /* 0x000fe20007ffe0ff */
[----:B------:R-:W-:Y:S01]  /*01c0*/  @P2 VIADD R5, R5, 0x1 ;  /* 0x0000000105052836 */ /* 0x000fe20000000000 */
[----:B------:R-:W-:Y:S02]  /*01d0*/  ISETP.GE.U32.AND P0, PT, R2, UR5, PT ;  /* 0x0000000502007c0c */ /* 0x000fe4000bf06070 */
[----:B------:R-:W-:Y:S02]  /*01e0*/  ISETP.GE.U32.AND P1, PT, R3, UR5, PT ;  /* 0x0000000503007c0c */ /* 0x000fe4000bf26070 */
[----:B------:R-:W-:Y:S02]  /*01f0*/  ISETP.NE.U32.AND P2, PT, RZ, UR5, PT ;  /* 0x00000005ff007c0c */ /* 0x000fe4000bf45070 */
[----:B------:R-:W-:-:S07]  /*0200*/  LOP3.LUT R2, RZ, UR5, RZ, 0x33, !PT ;  /* 0x00000005ff027c12 */ /* 0x000fce000f8e33ff */
[----:B------:R-:W-:Y:S02]  /*0210*/  @P0 VIADD R5, R5, 0x1 ;  /* 0x0000000105050836 */ /* 0x000fe40000000000 */
[----:B------:R-:W-:-:S03]  /*0220*/  @P1 VIADD R7, R7, 0x1 ;  /* 0x0000000107071836 */ /* 0x000fc60000000000 */
[C---:B------:R-:W-:Y:S02]  /*0230*/  SEL R3, R2.reuse, R5, !P2 ;  /* 0x0000000502037207 */ /* 0x040fe40005000000 */
[----:B------:R-:W-:Y:S01]  /*0240*/  SEL R2, R2, R7, !P2 ;  /* 0x0000000702027207 */ /* 0x000fe20005000000 */
[----:B------:R-:W1:Y:S02]  /*0250*/  S2UR UR6, SR_CgaCtaId ;  /* 0x00000000000679c3 */ /* 0x000e640000008800 */
[--C-:B------:R-:W-:Y:S02]  /*0260*/  IMAD.MOV R13, RZ, RZ, -R3.reuse ;  /* 0x000000ffff0d7224 */ /* 0x100fe400078e0a03 */
[----:B---3--:R-:W-:Y:S02]  /*0270*/  IMAD R15, R2, UR4, R3 ;  /* 0x00000004020f7c24 */ /* 0x008fe4000f8e0203 */
[----:B------:R-:W-:Y:S02]  /*0280*/  IMAD R13, R13, UR5, R0 ;  /* 0x000000050d0d7c24 */ /* 0x000fe4000f8e0200 */
[----:B------:R-:W2:Y:S02]  /*0290*/  LDC.64 R4, c[0x0][0x398] ;  /* 0x0000e600ff047b82 */ /* 0x000ea40000000a00 */
[----:B------:R-:W-:-:S04]  /*02a0*/  IMAD R2, R15, UR5, R13 ;  /* 0x000000050f027c24 */ /* 0x000fc8000f8e020d */
[C---:B0-----:R-:W-:Y:S02]  /*02b0*/  IMAD.WIDE R8, R2.reuse, 0x4, R8 ;  /* 0x0000000402087825 */ /* 0x041fe400078e0208 */
[----:B------:R-:W0:Y:S02]  /*02c0*/  LDC.64 R6, c[0x0][0x3a0] ;  /* 0x0000e800ff067b82 */ /* 0x000e240000000a00 */
[----:B----4-:R-:W-:Y:S02]  /*02d0*/  IMAD.WIDE R10, R2, 0x4, R10 ;  /* 0x00000004020a7825 */ /* 0x010fe400078e020a */
[----:B------:R3:W4:Y:S04]  /*02e0*/  LDG.E R8, desc[UR10][R8.64] ;  /* 0x0000000a08087981 */ /* 0x000728000c1e1900 */
[----:B------:R-:W4:Y:S01]  /*02f0*/  LDG.E R10, desc[UR10][R10.64] ;  /* 0x0000000a0a0a7981 */ /* 0x000f22000c1e1900 */
[----:B------:R-:W-:-:S02]  /*0300*/  UMOV UR4, 0x400 ;  /* 0x0000040000047882 */ /* 0x000fc40000000000 */
[----:B-1----:R-:W-:Y:S02]  /*0310*/  ULEA UR8, UR6, UR4, 0x18 ;  /* 0x0000000406087291 */ /* 0x002fe4000f8ec0ff */
[----:B------:R-:W-:Y:S01]  /*0320*/  UIADD3 UR4, UPT, UPT, UR4, 0x1000, URZ ;  /* 0x0000100004047890 */ /* 0x000fe2000fffe0ff */
[----:B--2---:R-:W-:-:S03]  /*0330*/  IMAD.WIDE R4, R15, 0x4, R4 ;  /* 0x000000040f047825 */ /* 0x004fc600078e0204 */
[----:B------:R-:W-:-:S03]  /*0340*/  ULEA UR4, UR6, UR4, 0x18 ;  /* 0x0000000406047291 */ /* 0x000fc6000f8ec0ff */
[----:B------:R1:W5:Y:S03]  /*0350*/  LDG.E R4, desc[UR10][R4.64] ;  /* 0x0000000a04047981 */ /* 0x000366000c1e1900 */
[----:B---3--:R-:W-:Y:S01]  /*0360*/  LEA R9, R0, UR4, 0x2 ;  /* 0x0000000400097c11 */ /* 0x008fe2000f8e10ff */
[----:B0-----:R-:W-:-:S06]  /*0370*/  IMAD.WIDE R6, R15, 0x4, R6 ;  /* 0x000000040f067825 */ /* 0x001fcc00078e0206 */
[----:B------:R0:W5:Y:S01]  /*0380*/  LDG.E R6, desc[UR10][R6.64] ;  /* 0x0000000a06067981 */ /* 0x000162000c1e1900 */
[----:B------:R-:W-:Y:S01]  /*0390*/  UIMAD UR5, UR5, UR7, URZ ;  /* 0x00000007050572a4 */ /* 0x000fe2000f8e02ff */
[----:B-1----:R-:W-:-:S05]  /*03a0*/  LEA R5, R0, UR8, 0x2 ;  /* 0x0000000800057c11 */ /* 0x002fca000f8e10ff */
[----:B------:R-:W-:Y:S01]  /*03b0*/  ISETP.GE.AND P0, PT, R2, UR5, PT ;  /* 0x0000000502007c0c */ /* 0x000fe2000bf06270 */
[----:B----4-:R0:W-:Y:S04]  /*03c0*/  STS [R5], R8 ;  /* 0x0000000805007388 */ /* 0x0101e80000000800 */
[----:B------:R0:W-:Y:S01]  /*03d0*/  STS [R9], R10 ;  /* 0x0000000a09007388 */ /* 0x0001e20000000800 */
[----:B------:R-:W-:Y:S07]  /*03e0*/  BAR.SYNC.DEFER_BLOCKING 0x0 ;  /* 0x0000000000007b1d */ /* 0x000fee0000010000 */
[----:B------:R-:W-:Y:S05]  /*03f0*/  @P0 EXIT ;  /* 0x000000000000094d */ /* 0x000fea0003800000 */
[CC--:B-----5:R-:W-:Y:S01]  /*0400*/  ISETP.GT.AND P0, PT, R13.reuse, R4.reuse, PT ;  /* 0x000000040d00720c */ /* 0x0e0fe20003f04270 */
[----:B------:R-:W-:Y:S01]  /*0410*/  BSSY.RECONVERGENT B1, `(.L_x_0) ;  /* 0x0000029000017945 */ /* 0x000fe20003800200 */
[CC--:B------:R-:W-:Y:S01]  /*0420*/  IADD3 R0, PT, PT, R13.reuse, -R4.reuse, RZ ;  /* 0x800000040d007210 */ /* 0x0c0fe20007ffe0ff */
[----:B------:R-:W1:Y:S01]  /*0430*/  LDCU UR5, c[0x0][0x3a8] ;  /* 0x00007500ff0577ac */ /* 0x000e620008000800 */
[----:B------:R-:W-:Y:S02]  /*0440*/  VIMNMX R13, PT, PT, R13, R4, PT ;  /* 0x000000040d0d7248 */ /* 0x000fe40003fe0100 */
[----:B------:R-:W-:-:S05]  /*0450*/  SEL R0, R0, RZ, P0 ;  /* 0x000000ff00007207 */ /* 0x000fca0000000000 */
[----:B0-----:R-:W-:-:S07]  /*0460*/  IMAD.MOV.U32 R8, RZ, RZ, R0 ;  /* 0x000000ffff087224 */ /* 0x001fce00078e0000 */
.L_x_7:
[----:B------:R-:W-:Y:S01]  /*0470*/  BSSY.RECONVERGENT B2, `(.L_x_1) ;  /* 0x0000019000027945 */ /* 0x000fe20003800200 */
.L_x_5:
[----:B------:R-:W-:Y:S01]  /*0480*/  IMAD.IADD R5, R13, 0x1, -R8 ;  /* 0x000000010d057824 */ /* 0x000fe200078e0a08 */
[----:B------:R-:W-:Y:S04]  /*0490*/  BSSY.RELIABLE B0, `(.L_x_2) ;  /* 0x0000014000007945 */ /* 0x000fe80003800100 */
[----:B------:R-:W-:-:S04]  /*04a0*/  LEA.HI R5, R5, R5, RZ, 0x1 ;  /* 0x0000000505057211 */ /* 0x000fc800078f08ff */
[----:B------:R-:W-:-:S04]  /*04b0*/  SHF.R.S32.HI R5, RZ, 0x1, R5 ;  /* 0x00000001ff057819 */ /* 0x000fc80000011405 */
[----:B------:R-:W-:Y:S01]  /*04c0*/  IADD3 R7, PT, PT, R0, R5, RZ ;  /* 0x0000000500077210 */ /* 0x000fe20007ffe0ff */
[----:B------:R-:W-:-:S03]  /*04d0*/  IMAD.IADD R9, R13, 0x1, -R5 ;  /* 0x000000010d097824 */ /* 0x000fc600078e0a05 */
[----:B------:R-:W-:-:S13]  /*04e0*/  ISETP.GT.AND P0, PT, R7, R6, PT ;  /* 0x000000060700720c */ /* 0x000fda0003f04270 */
[----:B------:R-:W-:Y:S05]  /*04f0*/  @P0 BRA `(.L_x_3) ;  /* 0x0000000000340947 */ /* 0x000fea0003800000 */
[----:B------:R-:W-:Y:S01]  /*0500*/  ISETP.NE.AND P0, PT, R7, RZ, PT ;  /* 0x000000ff0700720c */ /* 0x000fe20003f05270 */
[C---:B-1----:R-:W-:Y:S02]  /*0510*/  IMAD R5, R3.reuse, UR5, R7 ;  /* 0x0000000503057c24 */ /* 0x042fe4000f8e0207 */
[----:B------:R-:W-:Y:S01]  /*0520*/  IMAD R11, R3, UR5, R9 ;  /* 0x00000005030b7c24 */ /* 0x000fe2000f8e0209 */
[----:B------:R-:W-:Y:S02]  /*0530*/  ISETP.EQ.OR P0, PT, R9, R4, !P0 ;  /* 0x000000040900720c */ /* 0x000fe40004702670 */
[----:B------:R-:W-:Y:S02]  /*0540*/  LEA R14, R5, UR4, 0x2 ;  /* 0x00000004050e7c11 */ /* 0x000fe4000f8e10ff */
[----:B------:R-:W-:-:S09]  /*0550*/  LEA R12, R11, UR8, 0x2 ;  /* 0x000000080b0c7c11 */ /* 0x000fd2000f8e10ff */
[----:B------:R-:W-:Y:S05]  /*0560*/  @P0 BREAK.RELIABLE B0 ;  /* 0x0000000000000942 */ /* 0x000fea0003800100 */
[----:B------:R-:W-:Y:S05]  /*0570*/  @P0 BRA `(.L_x_4) ;  /* 0x0000000000200947 */ /* 0x000fea0003800000 */
[----:B------:R-:W-:Y:S04]  /*0580*/  LDS R5, [R12] ;  /* 0x000000000c057984 */ /* 0x000fe80000000800 */
[----:B------:R-:W0:Y:S02]  /*0590*/  LDS R10, [R14+-0x4] ;  /* 0xfffffc000e0a7984 */ /* 0x000e240000000800 */
[----:B0-----:R-:W-:-:S13]  /*05a0*/  ISETP.GT.AND P0, PT, R5, R10, PT ;  /* 0x0000000a0500720c */ /* 0x001fda0003f04270 */
[----:B------:R-:W-:Y:S05]  /*05b0*/  @P0 BREAK.RELIABLE B0 ;  /* 0x0000000000000942 */ /* 0x000fea0003800100 */
[----:B------:R-:W-:Y:S05]  /*05c0*/  @P0 BRA `(.L_x_4) ;  /* 0x00000000000c0947 */ /* 0x000fea0003800000 */
.L_x_3:
[----:B-1----:R-:W-:Y:S05]  /*05d0*/  BSYNC.RELIABLE B0 ;  /* 0x0000000000007941 */ /* 0x002fea0003800100 */
.L_x_2:
[----:B------:R-:W-:Y:S01]  /*05e0*/  VIADD R8, R9, 0x1 ;  /* 0x0000000109087836 */ /* 0x000fe20000000000 */
[----:B------:R-:W-:Y:S06]  /*05f0*/  BRA `(.L_x_5) ;  /* 0xfffffffc00a07947 */ /* 0x000fec000383ffff */
.L_x_4:
[----:B------:R-:W-:Y:S05]  /*0600*/  BSYNC.RECONVERGENT B2 ;  /* 0x0000000000027941 */ /* 0x000fea0003800200 */
.L_x_1:
[----:B------:R-:W-:-:S04]  /*0610*/  ISETP.NE.AND P0, PT, R9, RZ, PT ;  /* 0x000000ff0900720c */ /* 0x000fc80003f05270 */
[----:B------:R-:W-:-:S13]  /*0620*/  ISETP.EQ.OR P0, PT, R7, R6, !P0 ;  /* 0x000000060700720c */ /* 0x000fda0004702670 */
[----:B------:R-:W-:Y:S05]  /*0630*/  @P0 BRA `(.L_x_6) ;  /* 0x0000000000180947 */ /* 0x000fea0003800000 */
[----:B------:R-:W-:Y:S04]  /*0640*/  LDS R0, [R12+-0x4] ;  /* 0xfffffc000c007984 */ /* 0x000fe80000000800 */
[----:B------:R-:W0:Y:S02]  /*0650*/  LDS R5, [R14] ;  /* 0x000000000e057984 */ /* 0x000e240000000800 */
[----:B0-----:R-:W-:-:S13]  /*0660*/  ISETP.GT.AND P0, PT, R0, R5, PT ;  /* 0x000000050000720c */ /* 0x001fda0003f04270 */
[----:B------:R-:W-:Y:S01]  /*0670*/  @P0 IADD3 R0, PT, PT, R7, 0x1, RZ ;  /* 0x0000000107000810 */ /* 0x000fe20007ffe0ff */
[----:B------:R-:W-:Y:S01]  /*0680*/  @P0 VIADD R13, R9, 0xffffffff ;  /* 0xffffffff090d0836 */ /* 0x000fe20000000000 */
[----:B------:R-:W-:Y:S06]  /*0690*/  @P0 BRA `(.L_x_7) ;  /* 0xfffffffc00740947 */ /* 0x000fec000383ffff */
.L_x_6:
[----:B------:R-:W-:Y:S05]  /*06a0*/  BSYNC.RECONVERGENT B1 ;  /* 0x0000000000017941 */ /* 0x000fea0003800200 */
.L_x_0:
[----:B------:R-:W-:Y:S05]  /*06b0*/  WARPSYNC.ALL ;  /* 0x0000000000007948 */ /* 0x000fea0003800000 */
[----:B------:R-:W-:Y:S01]  /*06c0*/  ISETP.GE.AND P0, PT, R9, R4, PT ;  /* 0x000000040900720c */ /* 0x000fe20003f06270 */
[----:B------:R-:W-:-:S12]  /*06d0*/  BSSY.RECONVERGENT B1, `(.L_x_8) ;  /* 0x000000c000017945 */ /* 0x000fd80003800200 */
[----:B------:R-:W-:Y:S05]  /*06e0*/  @P0 BRA `(.L_x_9) ;  /* 0x0000000000280947 */ /* 0x000fea0003800000 */
[----:B------:R0:W1:Y:S01]  /*06f0*/  LDS R9, [R12] ;  /* 0x000000000c097984 */ /* 0x0000620000000800 */
[----:B------:R-:W-:-:S13]  /*0700*/  ISETP.NE.AND P0, PT, R7, R6, PT ;  /* 0x000000060700720c */ /* 0x000fda0003f05270 */
[----:B0-----:R-:W-:Y:S05]  /*0710*/  @!P0 BRA `(.L_x_10) ;  /* 0x00000000000c8947 */ /* 0x001fea0003800000 */
[----:B------:R-:W1:Y:S02]  /*0720*/  LDS R14, [R14] ;  /* 0x000000000e0e7984 */ /* 0x000e640000000800 */
[----:B-1----:R-:W-:-:S13]  /*0730*/  ISETP.GT.AND P0, PT, R9, R14, PT ;  /* 0x0000000e0900720c */ /* 0x002fda0003f04270 */
[----:B------:R-:W-:Y:S05]  /*0740*/  @P0 BRA `(.L_x_9) ;  /* 0x0000000000100947 */ /* 0x000fea0003800000 */
.L_x_10:
[----:B------:R-:W0:Y:S02]  /*0750*/  LDC.64 R4, c[0x0][0x390] ;  /* 0x0000e400ff047b82 */ /* 0x000e240000000a00 */
[----:B0-----:R-:W-:-:S05]  /*0760*/  IMAD.WIDE R2, R2, 0x4, R4 ;  /* 0x0000000402027825 */ /* 0x001fca00078e0204 */
[----:B-1----:R-:W-:Y:S01]  /*0770*/  STG.E desc[UR10][R2.64], R9 ;  /* 0x0000000902007986 */ /* 0x002fe2000c10190a */
[----:B------:R-:W-:Y:S05]  /*0780*/  EXIT ;  /* 0x000000000000794d */ /* 0x000fea0003800000 */
.L_x_9:
[----:B------:R-:W-:Y:S05]  /*0790*/  BSYNC.RECONVERGENT B1 ;  /* 0x0000000000017941 */ /* 0x000fea0003800200 */
.L_x_8:
[----:B------:R-:W-:Y:S01]  /*07a0*/  LEA R0, R11, UR4, 0x2 ;  /* 0x000000040b007c11 */ /* 0x000fe2000f8e10ff */
[----:B------:R-:W0:Y:S04]  /*07b0*/  LDC.64 R4, c[0x0][0x390] ;  /* 0x0000e400ff047b82 */ /* 0x000e280000000a00 */
[----:B------:R-:W1:Y:S01]  /*07c0*/  LDS R3, [R0] ;  /* 0x0000000000037984 */ /* 0x000e620000000800 */
[----:B0-----:R-:W-:-:S05]  /*07d0*/  IMAD.WIDE R4, R2, 0x4, R4 ;  /* 0x0000000402047825 */ /* 0x001fca00078e0204 */
[----:B-1----:R-:W-:Y:S01]  /*07e0*/  STG.E desc[UR10][R4.64], R3 ;  /* 0x0000000304007986 */ /* 0x002fe2000c10190a */
[----:B------:R-:W-:Y:S05]  /*07f0*/  EXIT ;  /* 0x000000000000794d */ /* 0x000fea0003800000 */
.L_x_11:
[----:B------:R-:W-:-:S00]  /*0800*/  BRA `(.L_x_11) ;  /* 0xfffffffc00fc7947 */ /* 0x000fc0000383ffff */
[----:B------:R-:W-:-:S00]  /*0810*/  NOP ;  /* 0x0000000000007918 */ /* 0x000fc00000000000 */
        /* <DEDUP_REMOVED lines=14> */
.L_x_12:


//--------------------- .nv.shared._Z17mergeSmallBatch_kPiS_S_S_S_ii --------------------------
	.section	.nv.shared._Z17mergeSmallBatch_kPiS_S_S_S_ii,"aw",@nobits
	.sectionflags	@""
	.align	4
.nv.shared._Z17mergeSmallBatch_kPiS_S_S_S_ii:
	.zero		9216


//--------------------- .nv.shared.reserved.0     --------------------------
	.section	.nv.shared.reserved.0,"aw",@nobits
	.weak		__nv_reservedSMEM_offset_0_alias
	.size		__nv_reservedSMEM_offset_0_alias, 0, 64
	.other		__nv_reservedSMEM_offset_0_alias,@"STO_CUDA_RESERVED_SHARED STV_DEFAULT"
__nv_reservedSMEM_offset_0_alias:
	.zero		0
	.zero		64


//--------------------- .nv.constant0._Z17mergeSmallBatch_kPiS_S_S_S_ii --------------------------
	.section	.nv.constant0._Z17mergeSmallBatch_kPiS_S_S_S_ii,"a",@progbits
	.sectionflags	@""
	.align	4
.nv.constant0._Z17mergeSmallBatch_kPiS_S_S_S_ii:
	.zero		944


//--------------------- SYMBOLS --------------------------

	.type		.nv.reservedSmem.offset0,@object
	.size		.nv.reservedSmem.offset0,0x4
	.type		.nv.reservedSmem.cap,@object
	.size		.nv.reservedSmem.cap,0x4
